//
// Generated by NVIDIA NVVM Compiler
//
// Compiler Build ID: CL-36424714
// Cuda compilation tools, release 13.0, V13.0.88
// Based on NVVM 20.0.0
//

.version 9.0
.target sm_100
.address_size 64

	// .globl	_Z11blur_kernelPhS_ii

.visible .entry _Z11blur_kernelPhS_ii(
	.param .u64 .ptr .align 1 _Z11blur_kernelPhS_ii_param_0,
	.param .u64 .ptr .align 1 _Z11blur_kernelPhS_ii_param_1,
	.param .u32 _Z11blur_kernelPhS_ii_param_2,
	.param .u32 _Z11blur_kernelPhS_ii_param_3
)
{
	.reg .pred 	%p<27>;
	.reg .b16 	%rs<4>;
	.reg .b32 	%r<86>;
	.reg .b64 	%rd<23>;

	ld.param.u64 	%rd7, [_Z11blur_kernelPhS_ii_param_0];
	ld.param.u64 	%rd6, [_Z11blur_kernelPhS_ii_param_1];
	ld.param.u32 	%r42, [_Z11blur_kernelPhS_ii_param_2];
	ld.param.u32 	%r44, [_Z11blur_kernelPhS_ii_param_3];
	cvta.to.global.u64 	%rd1, %rd7;
	mov.u32 	%r45, %ctaid.x;
	mov.u32 	%r46, %ntid.x;
	mov.u32 	%r47, %tid.x;
	mad.lo.s32 	%r1, %r45, %r46, %r47;
	mov.u32 	%r48, %ctaid.y;
	mov.u32 	%r49, %ntid.y;
	mov.u32 	%r50, %tid.y;
	mad.lo.s32 	%r51, %r48, %r49, %r50;
	setp.ge.s32 	%p3, %r1, %r42;
	setp.ge.s32 	%p4, %r51, %r44;
	or.pred  	%p5, %p3, %p4;
	@%p5 bra 	$L__BB0_20;
	add.s32 	%r53, %r51, -1;
	setp.eq.s32 	%p6, %r51, 0;
	mul.lo.s32 	%r3, %r53, %r42;
	setp.lt.s32 	%p7, %r1, 1;
	or.pred  	%p8, %p6, %p7;
	cvt.s64.s32 	%rd8, %r3;
	cvt.s64.s32 	%rd2, %r1;
	add.s64 	%rd9, %rd2, %rd8;
	add.s64 	%rd3, %rd1, %rd9;
	mov.b32 	%r70, 0;
	mov.u32 	%r71, %r70;
	@%p8 bra 	$L__BB0_3;
	ld.global.u8 	%r70, [%rd3+-1];
	mov.b32 	%r71, 1;
$L__BB0_3:
	setp.eq.s32 	%p9, %r51, 0;
	setp.lt.s32 	%p10, %r1, 0;
	or.pred  	%p11, %p9, %p10;
	@%p11 bra 	$L__BB0_5;
	add.s32 	%r55, %r1, %r3;
	cvt.s64.s32 	%rd10, %r55;
	add.s64 	%rd11, %rd1, %rd10;
	ld.global.u8 	%r56, [%rd11];
	add.s32 	%r70, %r70, %r56;
	add.s32 	%r71, %r71, 1;
$L__BB0_5:
	setp.eq.s32 	%p12, %r51, 0;
	add.s32 	%r57, %r1, 1;
	setp.lt.s32 	%p13, %r1, -1;
	setp.ge.s32 	%p14, %r57, %r42;
	or.pred  	%p1, %p13, %p14;
	or.pred  	%p16, %p12, %p1;
	@%p16 bra 	$L__BB0_7;
	ld.global.u8 	%r58, [%rd3+1];
	add.s32 	%r70, %r70, %r58;
	add.s32 	%r71, %r71, 1;
$L__BB0_7:
	setp.lt.s32 	%p17, %r1, 1;
	mul.lo.s32 	%r15, %r51, %r42;
	setp.gt.s32 	%p18, %r1, %r42;
	or.pred  	%p2, %p17, %p18;
	cvt.s64.s32 	%rd12, %r15;
	add.s64 	%rd13, %rd2, %rd12;
	add.s64 	%rd4, %rd1, %rd13;
	@%p2 bra 	$L__BB0_9;
	ld.global.u8 	%r59, [%rd4+-1];
	add.s32 	%r70, %r70, %r59;
	add.s32 	%r71, %r71, 1;
$L__BB0_9:
	setp.lt.s32 	%p19, %r1, 0;
	@%p19 bra 	$L__BB0_11;
	add.s32 	%r60, %r1, %r15;
	cvt.s64.s32 	%rd14, %r60;
	add.s64 	%rd15, %rd1, %rd14;
	ld.global.u8 	%r61, [%rd15];
	add.s32 	%r70, %r70, %r61;
	add.s32 	%r71, %r71, 1;
$L__BB0_11:
	@%p1 bra 	$L__BB0_13;
	ld.global.u8 	%r62, [%rd4+1];
	add.s32 	%r70, %r70, %r62;
	add.s32 	%r71, %r71, 1;
$L__BB0_13:
	add.s32 	%r28, %r51, 1;
	setp.ge.u32 	%p20, %r28, %r44;
	add.s32 	%r29, %r15, %r42;
	or.pred  	%p21, %p20, %p2;
	cvt.s64.s32 	%rd16, %r29;
	add.s64 	%rd17, %rd2, %rd16;
	add.s64 	%rd5, %rd1, %rd17;
	@%p21 bra 	$L__BB0_15;
	ld.global.u8 	%r63, [%rd5+-1];
	add.s32 	%r70, %r70, %r63;
	add.s32 	%r71, %r71, 1;
$L__BB0_15:
	setp.ge.u32 	%p22, %r28, %r44;
	setp.lt.s32 	%p23, %r1, 0;
	or.pred  	%p24, %p22, %p23;
	@%p24 bra 	$L__BB0_17;
	add.s32 	%r64, %r1, %r29;
	cvt.s64.s32 	%rd18, %r64;
	add.s64 	%rd19, %rd1, %rd18;
	ld.global.u8 	%r65, [%rd19];
	add.s32 	%r70, %r70, %r65;
	add.s32 	%r71, %r71, 1;
$L__BB0_17:
	setp.ge.u32 	%p25, %r28, %r44;
	or.pred  	%p26, %p25, %p1;
	@%p26 bra 	$L__BB0_19;
	ld.global.u8 	%r66, [%rd5+1];
	add.s32 	%r70, %r70, %r66;
	add.s32 	%r71, %r71, 1;
$L__BB0_19:
	cvt.u16.u32 	%rs1, %r70;
	cvt.u16.u32 	%rs2, %r71;
	div.u16 	%rs3, %rs1, %rs2;
	add.s32 	%r67, %r15, %r1;
	cvt.s64.s32 	%rd20, %r67;
	cvta.to.global.u64 	%rd21, %rd6;
	add.s64 	%rd22, %rd21, %rd20;
	st.global.u8 	[%rd22], %rs3;
$L__BB0_20:
	ret;

}


// ===== COMPILED SASS (sm_100) =====

	.target	sm_100

	.elftype	@"ET_EXEC"


//--------------------- .note.nv.tkinfo           --------------------------
	.section	.note.nv.tkinfo,"",@"SHT_NOTE"
	.sectionflags	@"SHF_NOTE_NV_TKINFO"
	.tkinfo
        /*0018*/ 	.word	0x00000002
        /*0030*/ 	.string	""
        /*0030*/ 	.string	"ptxas"
        /*0030*/ 	.string	"Cuda compilation tools, release 13.0, V13.0.88"
        /*0030*/ 	.string	"Build cuda_13.0.r13.0/compiler.36424714_0"
        /*0030*/ 	.string	"-arch sm_100 -m 64 "



//--------------------- .note.nv.cuinfo           --------------------------
	.section	.note.nv.cuinfo,"",@"SHT_NOTE"
	.sectionflags	@"SHF_NOTE_NV_CUINFO"
        /*0018*/ 	.short	0x0002
        /*001a*/ 	.short	0x0064
        /*001c*/ 	.short	0x0082
	.zero		2


//--------------------- .nv.info                  --------------------------
	.section	.nv.info,"",@"SHT_CUDA_INFO"
	.align	4


	//----- nvinfo : EIATTR_REGCOUNT
	.align		4
        /*0000*/ 	.byte	0x04, 0x2f
        /*0002*/ 	.short	(.L_1 - .L_0)
	.align		4
.L_0:
        /*0004*/ 	.word	index@(_Z11blur_kernelPhS_ii)
        /*0008*/ 	.word	0x00000018


	//----- nvinfo : EIATTR_FRAME_SIZE
	.align		4
.L_1:
        /*000c*/ 	.byte	0x04, 0x11
        /*000e*/ 	.short	(.L_3 - .L_2)
	.align		4
.L_2:
        /*0010*/ 	.word	index@($__internal_0_$__cuda_sm20_div_u16)
        /*0014*/ 	.word	0x00000000


	//----- nvinfo : EIATTR_FRAME_SIZE
	.align		4
.L_3:
        /*0018*/ 	.byte	0x04, 0x11
        /*001a*/ 	.short	(.L_5 - .L_4)
	.align		4
.L_4:
        /*001c*/ 	.word	index@(_Z11blur_kernelPhS_ii)
        /*0020*/ 	.word	0x00000000


	//----- nvinfo : EIATTR_MIN_STACK_SIZE
	.align		4
.L_5:
        /*0024*/ 	.byte	0x04, 0x12
        /*0026*/ 	.short	(.L_7 - .L_6)
	.align		4
.L_6:
        /*0028*/ 	.word	index@(_Z11blur_kernelPhS_ii)
        /*002c*/ 	.word	0x00000000
.L_7:


//--------------------- .nv.compat                --------------------------
	.section	.nv.compat,"",@"SHT_CUDA_COMPAT_INFO"
	.align	4
        /*0000*/ 	.byte	0x02, 0x09, 0x00, 0x00, 0x02, 0x02, 0x01, 0x00, 0x02, 0x05, 0x05, 0x00, 0x03, 0x07, 0x01, 0x01
        /*0010*/ 	.byte	0x02, 0x03, 0x00, 0x00, 0x02, 0x06, 0x01, 0x00, 0x04, 0x0b, 0x08, 0x00, 0x01, 0x00, 0x00, 0x00
        /*0020*/ 	.byte	0x00, 0x00, 0x00, 0x00


//--------------------- .nv.info._Z11blur_kernelPhS_ii --------------------------
	.section	.nv.info._Z11blur_kernelPhS_ii,"",@"SHT_CUDA_INFO"
	.sectionflags	@""
	.align	4


	//----- nvinfo : EIATTR_CUDA_API_VERSION
	.align		4
        /*0000*/ 	.byte	0x04, 0x37
        /*0002*/ 	.short	(.L_9 - .L_8)
.L_8:
        /*0004*/ 	.word	0x00000082


	//----- nvinfo : EIATTR_KPARAM_INFO
	.align		4
.L_9:
        /*0008*/ 	.byte	0x04, 0x17
        /*000a*/ 	.short	(.L_11 - .L_10)
.L_10:
        /*000c*/ 	.word	0x00000000
        /*0010*/ 	.short	0x0003
        /*0012*/ 	.short	0x0014
        /*0014*/ 	.byte	0x00, 0xf0, 0x11, 0x00


	//----- nvinfo : EIATTR_KPARAM_INFO
	.align		4
.L_11:
        /*0018*/ 	.byte	0x04, 0x17
        /*001a*/ 	.short	(.L_13 - .L_12)
.L_12:
        /*001c*/ 	.word	0x00000000
        /*0020*/ 	.short	0x0002
        /*0022*/ 	.short	0x0010
        /*0024*/ 	.byte	0x00, 0xf0, 0x11, 0x00


	//----- nvinfo : EIATTR_KPARAM_INFO
	.align		4
.L_13:
        /*0028*/ 	.byte	0x04, 0x17
        /*002a*/ 	.short	(.L_15 - .L_14)
.L_14:
        /*002c*/ 	.word	0x00000000
        /*0030*/ 	.short	0x0001
        /*0032*/ 	.short	0x0008
        /*0034*/ 	.byte	0x00, 0xf5, 0x21, 0x00


	//----- nvinfo : EIATTR_KPARAM_INFO
	.align		4
.L_15:
        /*0038*/ 	.byte	0x04, 0x17
        /*003a*/ 	.short	(.L_17 - .L_16)
.L_16:
        /*003c*/ 	.word	0x00000000
        /*0040*/ 	.short	0x0000
        /*0042*/ 	.short	0x0000
        /*0044*/ 	.byte	0x00, 0xf5, 0x21, 0x00


	//----- nvinfo : EIATTR_SPARSE_MMA_MASK
	.align		4
.L_17:
        /*0048*/ 	.byte	0x03, 0x50
        /*004a*/ 	.short	0x0000


	//----- nvinfo : EIATTR_MAXREG_COUNT
	.align		4
        /*004c*/ 	.byte	0x03, 0x1b
        /*004e*/ 	.short	0x00ff


	//----- nvinfo : EIATTR_MERCURY_ISA_VERSION
	.align		4
        /*0050*/ 	.byte	0x03, 0x5f
        /*0052*/ 	.short	0x0101


	//----- nvinfo : EIATTR_VRC_CTA_INIT_COUNT
	.align		4
        /*0054*/ 	.byte	0x02, 0x4a
	.zero		1
	.zero		1


	//----- nvinfo : EIATTR_EXIT_INSTR_OFFSETS
	.align		4
        /*0058*/ 	.byte	0x04, 0x1c
        /*005a*/ 	.short	(.L_19 - .L_18)


	//   ....[0]....
.L_18:
        /*005c*/ 	.word	0x000000c0


	//   ....[1]....
        /*0060*/ 	.word	0x00000590


	//----- nvinfo : EIATTR_CRS_STACK_SIZE
	.align		4
.L_19:
        /*0064*/ 	.byte	0x04, 0x1e
        /*0066*/ 	.short	(.L_21 - .L_20)
.L_20:
        /*0068*/ 	.word	0x00000000


	//----- nvinfo : EIATTR_CBANK_PARAM_SIZE
	.align		4
.L_21:
        /*006c*/ 	.byte	0x03, 0x19
        /*006e*/ 	.short	0x0018


	//----- nvinfo : EIATTR_PARAM_CBANK
	.align		4
        /*0070*/ 	.byte	0x04, 0x0a
        /*0072*/ 	.short	(.L_23 - .L_22)
	.align		4
.L_22:
        /*0074*/ 	.word	index@(.nv.constant0._Z11blur_kernelPhS_ii)
        /*0078*/ 	.short	0x0380
        /*007a*/ 	.short	0x0018


	//----- nvinfo : EIATTR_SW_WAR
	.align		4
.L_23:
        /*007c*/ 	.byte	0x04, 0x36
        /*007e*/ 	.short	(.L_25 - .L_24)
.L_24:
        /*0080*/ 	.word	0x00000008
.L_25:


//--------------------- .nv.callgraph             --------------------------
	.section	.nv.callgraph,"",@"SHT_CUDA_CALLGRAPH"
	.align	4
	.sectionentsize	8
	.align		4
        /*0000*/ 	.word	0x00000000
	.align		4
        /*0004*/ 	.word	0xffffffff
	.align		4
        /*0008*/ 	.word	0x00000000
	.align		4
        /*000c*/ 	.word	0xfffffffe
	.align		4
        /*0010*/ 	.word	0x00000000
	.align		4
        /*0014*/ 	.word	0xfffffffd
	.align		4
        /*0018*/ 	.word	0x00000000
	.align		4
        /*001c*/ 	.word	0xfffffffc


//--------------------- .text._Z11blur_kernelPhS_ii --------------------------
	.section	.text._Z11blur_kernelPhS_ii,"ax",@progbits
	.align	128
        .global         _Z11blur_kernelPhS_ii
        .type           _Z11blur_kernelPhS_ii,@function
        .size           _Z11blur_kernelPhS_ii,(.L_x_1 - _Z11blur_kernelPhS_ii)
        .other          _Z11blur_kernelPhS_ii,@"STO_CUDA_ENTRY STV_DEFAULT"
_Z11blur_kernelPhS_ii:
.text._Z11blur_kernelPhS_ii:
[----:B------:R-:W-:Y:S01]  /*0000*/  LDC R1, c[0x0][0x37c] ;  /* 0x0000df00ff017b82 */ /* 0x000fe20000000800 */
[----:B------:R-:W0:Y:S07]  /*0010*/  S2R R2, SR_TID.Y ;  /* 0x0000000000027919 */ /* 0x000e2e0000002200 */
[----:B------:R-:W1:Y:S01]  /*0020*/  LDC R0, c[0x0][0x360] ;  /* 0x0000d800ff007b82 */ /* 0x000e620000000800 */
[----:B------:R-:W2:Y:S01]  /*0030*/  LDCU.64 UR6, c[0x0][0x390] ;  /* 0x00007200ff0677ac */ /* 0x000ea20008000a00 */
[----:B------:R-:W1:Y:S06]  /*0040*/  S2R R5, SR_TID.X ;  /* 0x0000000000057919 */ /* 0x000e6c0000002100 */
[----:B------:R-:W0:Y:S08]  /*0050*/  S2UR UR5, SR_CTAID.Y ;  /* 0x00000000000579c3 */ /* 0x000e300000002600 */
[----:B------:R-:W0:Y:S08]  /*0060*/  LDC R3, c[0x0][0x364] ;  /* 0x0000d900ff037b82 */ /* 0x000e300000000800 */
[----:B------:R-:W1:Y:S01]  /*0070*/  S2UR UR4, SR_CTAID.X ;  /* 0x00000000000479c3 */ /* 0x000e620000002500 */
[----:B0-----:R-:W-:-:S05]  /*0080*/  IMAD R3, R3, UR5, R2 ;  /* 0x0000000503037c24 */ /* 0x001fca000f8e0202 */
[----:B--2---:R-:W-:Y:S01]  /*0090*/  ISETP.GE.AND P0, PT, R3, UR7, PT ;  /* 0x0000000703007c0c */ /* 0x004fe2000bf06270 */
[----:B-1----:R-:W-:-:S05]  /*00a0*/  IMAD R0, R0, UR4, R5 ;  /* 0x0000000400007c24 */ /* 0x002fca000f8e0205 */
[----:B------:R-:W-:-:S13]  /*00b0*/  ISETP.GE.OR P0, PT, R0, UR6, P0 ;  /* 0x0000000600007c0c */ /* 0x000fda0008706670 */
[----:B------:R-:W-:Y:S05]  /*00c0*/  @P0 EXIT ;  /* 0x000000000000094d */ /* 0x000fea0003800000 */
[C---:B------:R-:W-:Y:S01]  /*00d0*/  ISETP.GE.AND P4, PT, R0.reuse, RZ, PT ;  /* 0x000000ff0000720c */ /* 0x040fe20003f86270 */
[----:B------:R-:W0:Y:S01]  /*00e0*/  LDCU.64 UR8, c[0x0][0x380] ;  /* 0x00007000ff0877ac */ /* 0x000e220008000a00 */
[C---:B------:R-:W-:Y:S01]  /*00f0*/  VIADD R2, R3.reuse, 0xffffffff ;  /* 0xffffffff03027836 */ /* 0x040fe20000000000 */
[----:B------:R-:W-:Y:S01]  /*0100*/  ISETP.GE.AND P0, PT, R0, 0x1, PT ;  /* 0x000000010000780c */ /* 0x000fe20003f06270 */
[----:B------:R-:W-:Y:S01]  /*0110*/  IMAD.MOV.U32 R8, RZ, RZ, RZ ;  /* 0x000000ffff087224 */ /* 0x000fe200078e00ff */
[C---:B------:R-:W-:Y:S01]  /*0120*/  ISETP.EQ.OR P3, PT, R3.reuse, RZ, !P4 ;  /* 0x000000ff0300720c */ /* 0x040fe20006762670 */
[----:B------:R-:W-:Y:S01]  /*0130*/  IMAD R11, R2, UR6, RZ ;  /* 0x00000006020b7c24 */ /* 0x000fe2000f8e02ff */
[----:B------:R-:W1:Y:S01]  /*0140*/  LDCU.64 UR4, c[0x0][0x358] ;  /* 0x00006b00ff0477ac */ /* 0x000e620008000a00 */
[----:B------:R-:W-:Y:S02]  /*0150*/  ISETP.EQ.OR P0, PT, R3, RZ, !P0 ;  /* 0x000000ff0300720c */ /* 0x000fe40004702670 */
[----:B------:R-:W-:-:S02]  /*0160*/  SHF.R.S32.HI R15, RZ, 0x1f, R0 ;  /* 0x0000001fff0f7819 */ /* 0x000fc40000011400 */
[----:B------:R-:W-:-:S06]  /*0170*/  SHF.R.S32.HI R2, RZ, 0x1f, R11 ;  /* 0x0000001fff027819 */ /* 0x000fcc000001140b */
[C-C-:B------:R-:W-:Y:S01]  /*0180*/  @!P3 IMAD.IADD R4, R0.reuse, 0x1, R11.reuse ;  /* 0x000000010004b824 */ /* 0x140fe200078e020b */
[----:B0-----:R-:W-:-:S04]  /*0190*/  IADD3 R10, P1, P2, R0, UR8, R11 ;  /* 0x00000008000a7c10 */ /* 0x001fc8000fa3e00b */
[C---:B------:R-:W-:Y:S02]  /*01a0*/  @!P3 IADD3 R6, P5, PT, R4.reuse, UR8, RZ ;  /* 0x000000080406bc10 */ /* 0x040fe4000ffbe0ff */
[----:B------:R-:W-:Y:S02]  /*01b0*/  IADD3.X R11, PT, PT, R15, UR9, R2, P1, P2 ;  /* 0x000000090f0b7c10 */ /* 0x000fe40008fe4402 */
[----:B------:R-:W-:-:S03]  /*01c0*/  @!P3 LEA.HI.X.SX32 R7, R4, UR9, 0x1, P5 ;  /* 0x000000090407bc11 */ /* 0x000fc6000a8f0eff */
[----:B-1----:R-:W2:Y:S04]  /*01d0*/  @!P0 LDG.E.U8 R8, desc[UR4][R10.64+-0x1] ;  /* 0xffffff040a088981 */ /* 0x002ea8000c1e1100 */
[----:B------:R0:W2:Y:S01]  /*01e0*/  @!P3 LDG.E.U8 R7, desc[UR4][R6.64] ;  /* 0x000000040607b981 */ /* 0x0000a2000c1e1100 */
[----:B------:R-:W-:Y:S02]  /*01f0*/  VIADD R2, R0, 0x1 ;  /* 0x0000000100027836 */ /* 0x000fe40000000000 */
[C---:B------:R-:W-:Y:S02]  /*0200*/  IMAD R9, R3.reuse, UR6, RZ ;  /* 0x0000000603097c24 */ /* 0x040fe4000f8e02ff */
[----:B------:R-:W-:Y:S01]  /*0210*/  VIADD R16, R3, 0x1 ;  /* 0x0000000103107836 */ /* 0x000fe20000000000 */
[----:B------:R-:W-:Y:S01]  /*0220*/  ISETP.GE.AND P1, PT, R2, UR6, PT ;  /* 0x0000000602007c0c */ /* 0x000fe2000bf26270 */
[----:B------:R-:W-:Y:S01]  /*0230*/  VIADD R13, R9, UR6 ;  /* 0x00000006090d7c36 */ /* 0x000fe20008000000 */
[--C-:B------:R-:W-:Y:S01]  /*0240*/  SHF.R.S32.HI R2, RZ, 0x1f, R9.reuse ;  /* 0x0000001fff027819 */ /* 0x100fe20000011409 */
[----:B------:R-:W-:Y:S01]  /*0250*/  IMAD.MOV.U32 R14, RZ, RZ, RZ ;  /* 0x000000ffff0e7224 */ /* 0x000fe200078e00ff */
[C-C-:B------:R-:W-:Y:S01]  /*0260*/  IADD3 R4, P2, P5, R0.reuse, UR8, R9.reuse ;  /* 0x0000000800047c10 */ /* 0x140fe2000fd5e009 */
[C---:B0-----:R-:W-:Y:S01]  /*0270*/  @P4 IMAD.IADD R6, R0.reuse, 0x1, R9 ;  /* 0x0000000100064824 */ /* 0x041fe200078e0209 */
[----:B------:R-:W-:Y:S01]  /*0280*/  ISETP.LT.OR P1, PT, R0, -0x1, P1 ;  /* 0xffffffff0000780c */ /* 0x000fe20000f21670 */
[----:B------:R-:W-:Y:S01]  /*0290*/  @!P0 IMAD.MOV.U32 R14, RZ, RZ, 0x1 ;  /* 0x00000001ff0e8424 */ /* 0x000fe200078e00ff */
[----:B------:R-:W-:-:S02]  /*02a0*/  IADD3.X R5, PT, PT, R15, UR9, R2, P2, P5 ;  /* 0x000000090f057c10 */ /* 0x000fc400097ea402 */
[--C-:B------:R-:W-:Y:S02]  /*02b0*/  SHF.R.S32.HI R12, RZ, 0x1f, R13.reuse ;  /* 0x0000001fff0c7819 */ /* 0x100fe4000001140d */
[C---:B------:R-:W-:Y:S02]  /*02c0*/  IADD3 R2, P2, P6, R0.reuse, UR8, R13 ;  /* 0x0000000800027c10 */ /* 0x040fe4000fe5e00d */
[----:B------:R-:W-:Y:S02]  /*02d0*/  ISETP.EQ.OR P5, PT, R3, RZ, P1 ;  /* 0x000000ff0300720c */ /* 0x000fe40000fa2670 */
[----:B------:R-:W-:Y:S02]  /*02e0*/  IADD3.X R3, PT, PT, R15, UR9, R12, P2, P6 ;  /* 0x000000090f037c10 */ /* 0x000fe400097ec40c */
[----:B------:R-:W-:Y:S01]  /*02f0*/  ISETP.GT.AND P2, PT, R0, UR6, PT ;  /* 0x0000000600007c0c */ /* 0x000fe2000bf44270 */
[----:B------:R-:W-:Y:S01]  /*0300*/  @!P3 VIADD R14, R14, 0x1 ;  /* 0x000000010e0eb836 */ /* 0x000fe20000000000 */
[----:B------:R-:W-:Y:S01]  /*0310*/  ISETP.GE.U32.OR P6, PT, R16, UR7, !P4 ;  /* 0x0000000710007c0c */ /* 0x000fe2000e7c6470 */
[----:B------:R-:W3:Y:S01]  /*0320*/  @!P1 LDG.E.U8 R17, desc[UR4][R4.64+0x1] ;  /* 0x0000010404119981 */ /* 0x000ee2000c1e1100 */
[----:B------:R-:W-:-:S02]  /*0330*/  ISETP.LT.OR P2, PT, R0, 0x1, P2 ;  /* 0x000000010000780c */ /* 0x000fc40001741670 */
[----:B------:R-:W-:-:S03]  /*0340*/  @P4 IADD3 R12, P0, PT, R6, UR8, RZ ;  /* 0x00000008060c4c10 */ /* 0x000fc6000ff1e0ff */
[----:B------:R-:W4:Y:S08]  /*0350*/  @!P5 LDG.E.U8 R11, desc[UR4][R10.64+0x1] ;  /* 0x000001040a0bd981 */ /* 0x000f30000c1e1100 */
[----:B------:R-:W5:Y:S01]  /*0360*/  @!P2 LDG.E.U8 R15, desc[UR4][R4.64+-0x1] ;  /* 0xffffff04040fa981 */ /* 0x000f62000c1e1100 */
[----:B--2---:R-:W-:Y:S01]  /*0370*/  @!P3 IMAD.IADD R8, R8, 0x1, R7 ;  /* 0x000000010808b824 */ /* 0x004fe200078e0207 */
[----:B------:R-:W-:Y:S01]  /*0380*/  ISETP.GE.U32.OR P3, PT, R16, UR7, P2 ;  /* 0x0000000710007c0c */ /* 0x000fe20009766470 */
[----:B------:R-:W-:Y:S01]  /*0390*/  @!P6 IMAD.IADD R7, R0, 0x1, R13 ;  /* 0x000000010007e824 */ /* 0x000fe200078e020d */
[----:B------:R-:W-:-:S04]  /*03a0*/  @P4 LEA.HI.X.SX32 R13, R6, UR9, 0x1, P0 ;  /* 0x00000009060d4c11 */ /* 0x000fc800080f0eff */
[C---:B------:R-:W-:Y:S02]  /*03b0*/  @!P6 IADD3 R6, P0, PT, R7.reuse, UR8, RZ ;  /* 0x000000080706ec10 */ /* 0x040fe4000ff1e0ff */
[----:B------:R-:W2:Y:S02]  /*03c0*/  @P4 LDG.E.U8 R13, desc[UR4][R12.64] ;  /* 0x000000040c0d4981 */ /* 0x000ea4000c1e1100 */
[----:B------:R-:W-:Y:S02]  /*03d0*/  @!P6 LEA.HI.X.SX32 R7, R7, UR9, 0x1, P0 ;  /* 0x000000090707ec11 */ /* 0x000fe400080f0eff */
[----:B------:R-:W-:Y:S01]  /*03e0*/  ISETP.GE.U32.OR P0, PT, R16, UR7, P1 ;  /* 0x0000000710007c0c */ /* 0x000fe20008f06470 */
[----:B------:R-:W3:Y:S04]  /*03f0*/  @!P3 LDG.E.U8 R19, desc[UR4][R2.64+-0x1] ;  /* 0xffffff040213b981 */ /* 0x000ee8000c1e1100 */
[----:B------:R-:W3:Y:S08]  /*0400*/  @!P6 LDG.E.U8 R7, desc[UR4][R6.64] ;  /* 0x000000040607e981 */ /* 0x000ef0000c1e1100 */
[----:B------:R-:W3:Y:S01]  /*0410*/  @!P0 LDG.E.U8 R21, desc[UR4][R2.64+0x1] ;  /* 0x0000010402158981 */ /* 0x000ee2000c1e1100 */
[----:B------:R-:W-:-:S02]  /*0420*/  @!P5 VIADD R14, R14, 0x1 ;  /* 0x000000010e0ed836 */ /* 0x000fc40000000000 */
[----:B----4-:R-:W-:Y:S02]  /*0430*/  @!P5 IMAD.IADD R8, R8, 0x1, R11 ;  /* 0x000000010808d824 */ /* 0x010fe400078e020b */
[----:B------:R-:W-:Y:S02]  /*0440*/  @!P2 VIADD R14, R14, 0x1 ;  /* 0x000000010e0ea836 */ /* 0x000fe40000000000 */
[----:B-----5:R-:W-:Y:S02]  /*0450*/  @!P2 IMAD.IADD R8, R8, 0x1, R15 ;  /* 0x000000010808a824 */ /* 0x020fe400078e020f */
[----:B------:R-:W-:-:S04]  /*0460*/  @P4 VIADD R14, R14, 0x1 ;  /* 0x000000010e0e4836 */ /* 0x000fc80000000000 */
[----:B------:R-:W-:-:S04]  /*0470*/  @!P1 VIADD R14, R14, 0x1 ;  /* 0x000000010e0e9836 */ /* 0x000fc80000000000 */
[----:B------:R-:W-:-:S04]  /*0480*/  @!P3 VIADD R14, R14, 0x1 ;  /* 0x000000010e0eb836 */ /* 0x000fc80000000000 */
[----:B------:R-:W-:-:S04]  /*0490*/  @!P6 VIADD R14, R14, 0x1 ;  /* 0x000000010e0ee836 */ /* 0x000fc80000000000 */
[----:B------:R-:W-:-:S05]  /*04a0*/  @!P0 VIADD R14, R14, 0x1 ;  /* 0x000000010e0e8836 */ /* 0x000fca0000000000 */
[----:B------:R-:W-:Y:S01]  /*04b0*/  LOP3.LUT R14, R14, 0xffff, RZ, 0xc0, !PT ;  /* 0x0000ffff0e0e7812 */ /* 0x000fe200078ec0ff */
[----:B--2---:R-:W-:-:S04]  /*04c0*/  @P4 IMAD.IADD R8, R8, 0x1, R13 ;  /* 0x0000000108084824 */ /* 0x004fc800078e020d */
[----:B---3--:R-:W-:-:S04]  /*04d0*/  @!P1 IMAD.IADD R8, R8, 0x1, R17 ;  /* 0x0000000108089824 */ /* 0x008fc800078e0211 */
[----:B------:R-:W-:-:S04]  /*04e0*/  @!P3 IMAD.IADD R8, R8, 0x1, R19 ;  /* 0x000000010808b824 */ /* 0x000fc800078e0213 */
[----:B------:R-:W-:-:S04]  /*04f0*/  @!P6 IMAD.IADD R8, R8, 0x1, R7 ;  /* 0x000000010808e824 */ /* 0x000fc800078e0207 */
[----:B------:R-:W-:-:S05]  /*0500*/  @!P0 IMAD.IADD R8, R8, 0x1, R21 ;  /* 0x0000000108088824 */ /* 0x000fca00078e0215 */
[----:B------:R-:W-:Y:S02]  /*0510*/  LOP3.LUT R8, R8, 0xffff, RZ, 0xc0, !PT ;  /* 0x0000ffff08087812 */ /* 0x000fe400078ec0ff */
[----:B------:R-:W-:-:S07]  /*0520*/  MOV R6, 0x540 ;  /* 0x0000054000067802 */ /* 0x000fce0000000f00 */
[----:B------:R-:W-:Y:S05]  /*0530*/  CALL.REL.NOINC `($__internal_0_$__cuda_sm20_div_u16) ;  /* 0x0000000000187944 */ /* 0x000fea0003c00000 */
[----:B------:R-:W0:Y:S01]  /*0540*/  LDCU.64 UR6, c[0x0][0x388] ;  /* 0x00007100ff0677ac */ /* 0x000e220008000a00 */
[----:B------:R-:W-:-:S05]  /*0550*/  IMAD.IADD R0, R0, 0x1, R9 ;  /* 0x0000000100007824 */ /* 0x000fca00078e0209 */
[----:B0-----:R-:W-:-:S04]  /*0560*/  IADD3 R2, P0, PT, R0, UR6, RZ ;  /* 0x0000000600027c10 */ /* 0x001fc8000ff1e0ff */
[----:B------:R-:W-:-:S05]  /*0570*/  LEA.HI.X.SX32 R3, R0, UR7, 0x1, P0 ;  /* 0x0000000700037c11 */ /* 0x000fca00080f0eff */
[----:B------:R-:W-:Y:S01]  /*0580*/  STG.E.U8 desc[UR4][R2.64], R7 ;  /* 0x0000000702007986 */ /* 0x000fe2000c101104 */
[----:B------:R-:W-:Y:S05]  /*0590*/  EXIT ;  /* 0x000000000000794d */ /* 0x000fea0003800000 */
        .weak           $__internal_0_$__cuda_sm20_div_u16
        .type           $__internal_0_$__cuda_sm20_div_u16,@function
        .size           $__internal_0_$__cuda_sm20_div_u16,(.L_x_1 - $__internal_0_$__cuda_sm20_div_u16)
$__internal_0_$__cuda_sm20_div_u16:
[----:B------:R-:W0:Y:S01]  /*05a0*/  I2F.U16 R2, R14 ;  /* 0x0000000e00027306 */ /* 0x000e220000101000 */
[----:B------:R-:W-:Y:S01]  /*05b0*/  IMAD.MOV.U32 R3, RZ, RZ, 0x4b800000 ;  /* 0x4b800000ff037424 */ /* 0x000fe200078e00ff */
[C---:B0-----:R-:W-:Y:S02]  /*05c0*/  FSETP.GEU.AND P1, PT, |R2|.reuse, 1.175494350822287508e-38, PT ;  /* 0x008000000200780b */ /* 0x041fe40003f2e200 */
[----:B------:R-:W-:Y:S02]  /*05d0*/  FSETP.GT.AND P0, PT, |R2|, 8.50705917302346158658e+37, PT ;  /* 0x7e8000000200780b */ /* 0x000fe40003f04200 */
[----:B------:R-:W-:-:S04]  /*05e0*/  FSEL R3, R3, 1, !P1 ;  /* 0x3f80000003037808 */ /* 0x000fc80004800000 */
[----:B------:R-:W-:Y:S02]  /*05f0*/  FSEL R3, R3, 0.25, !P0 ;  /* 0x3e80000003037808 */ /* 0x000fe40004000000 */
[----:B------:R-:W-:-:S03]  /*0600*/  ISETP.NE.U32.AND P0, PT, R14, RZ, PT ;  /* 0x000000ff0e00720c */ /* 0x000fc60003f05070 */
[----:B------:R-:W-:Y:S01]  /*0610*/  FMUL R4, R2, R3 ;  /* 0x0000000302047220 */ /* 0x000fe20000400000 */
[----:B------:R-:W-:-:S04]  /*0620*/  LOP3.LUT R2, R8, 0xffff, RZ, 0xc0, !PT ;  /* 0x0000ffff08027812 */ /* 0x000fc800078ec0ff */
[----:B------:R-:W-:Y:S01]  /*0630*/  I2FP.F32.U32.RZ R2, R2 ;  /* 0x0000000200027245 */ /* 0x000fe2000020d000 */
[----:B------:R-:W0:Y:S02]  /*0640*/  MUFU.RCP R4, R4 ;  /* 0x0000000400047308 */ /* 0x000e240000001000 */
[----:B0-----:R-:W-:-:S04]  /*0650*/  FMUL R3, R3, R4 ;  /* 0x0000000403037220 */ /* 0x001fc80000400000 */
[----:B------:R-:W-:-:S04]  /*0660*/  VIADD R3, R3, 0x2 ;  /* 0x0000000203037836 */ /* 0x000fc80000000000 */
[----:B------:R-:W-:Y:S01]  /*0670*/  FMUL.RZ R5, R2, R3 ;  /* 0x0000000302057220 */ /* 0x000fe2000040c000 */
[----:B------:R-:W-:Y:S02]  /*0680*/  IMAD.MOV.U32 R2, RZ, RZ, R6 ;  /* 0x000000ffff027224 */ /* 0x000fe400078e0006 */
[----:B------:R-:W-:-:S03]  /*0690*/  IMAD.MOV.U32 R3, RZ, RZ, 0x0 ;  /* 0x00000000ff037424 */ /* 0x000fc600078e00ff */
[----:B------:R-:W0:Y:S02]  /*06a0*/  F2I.U32.TRUNC.NTZ R5, R5 ;  /* 0x0000000500057305 */ /* 0x000e24000020f000 */
[----:B0-----:R-:W-:Y:S01]  /*06b0*/  LOP3.LUT R7, R5, 0xffff, RZ, 0xc0, !PT ;  /* 0x0000ffff05077812 */ /* 0x001fe200078ec0ff */
[----:B------:R-:W-:Y:S01]  /*06c0*/  @!P0 IMAD.MOV.U32 R7, RZ, RZ, -0x1 ;  /* 0xffffffffff078424 */ /* 0x000fe200078e00ff */
[----:B------:R-:W-:Y:S06]  /*06d0*/  RET.REL.NODEC R2 `(_Z11blur_kernelPhS_ii) ;  /* 0xfffffff802487950 */ /* 0x000fec0003c3ffff */
.L_x_0:
[----:B------:R-:W-:-:S00]  /*06e0*/  BRA `(.L_x_0) ;  /* 0xfffffffc00fc7947 */ /* 0x000fc0000383ffff */
[----:B------:R-:W-:-:S00]  /*06f0*/  NOP ;  /* 0x0000000000007918 */ /* 0x000fc00000000000 */
        /* <DEDUP_REMOVED lines=8> */
.L_x_1:


//--------------------- .nv.shared.reserved.0     --------------------------
	.section	.nv.shared.reserved.0,"aw",@nobits
	.weak		__nv_reservedSMEM_offset_0_alias
	.size		__nv_reservedSMEM_offset_0_alias, 0, 64
	.other		__nv_reservedSMEM_offset_0_alias,@"STO_CUDA_RESERVED_SHARED STV_DEFAULT"
__nv_reservedSMEM_offset_0_alias:
	.zero		0
	.zero		64


//--------------------- .nv.constant0._Z11blur_kernelPhS_ii --------------------------
	.section	.nv.constant0._Z11blur_kernelPhS_ii,"a",@progbits
	.sectionflags	@""
	.align	4
.nv.constant0._Z11blur_kernelPhS_ii:
	.zero		920


//--------------------- SYMBOLS --------------------------

	.type		.nv.reservedSmem.offset0,@object
	.size		.nv.reservedSmem.offset0,0x4
